	.headerflags	@"EF_CUDA_TEXMODE_UNIFIED EF_CUDA_64BIT_ADDRESS EF_CUDA_ACCELERATORS EF_CUDA_SM90 EF_CUDA_VIRTUAL_SM(EF_CUDA_SM90)"
	.elftype	@"ET_EXEC"


//--------------------- .nv.info                  --------------------------
	.section	.nv.info,"",@"SHT_CUDA_INFO"
	.align	4


	//----- nvinfo : EIATTR_REGCOUNT
	.align		4
        /*0000*/ 	.byte	0x04, 0x2f
        /*0002*/ 	.short	(.L_1 - .L_0)
	.align		4
.L_0:
        /*0004*/ 	.word	index@(triton_poi_fused_add_convolution_13)
        /*0008*/ 	.word	0x0000000e


	//----- nvinfo : EIATTR_MIN_STACK_SIZE
	.align		4
.L_1:
        /*000c*/ 	.byte	0x04, 0x12
        /*000e*/ 	.short	(.L_3 - .L_2)
	.align		4
.L_2:
        /*0010*/ 	.word	index@(triton_poi_fused_add_convolution_13)
        /*0014*/ 	.word	0x00000000


	//----- nvinfo : EIATTR_FRAME_SIZE
	.align		4
.L_3:
        /*0018*/ 	.byte	0x04, 0x11
        /*001a*/ 	.short	(.L_5 - .L_4)
	.align		4
.L_4:
        /*001c*/ 	.word	index@(triton_poi_fused_add_convolution_13)
        /*0020*/ 	.word	0x00000000


	//----- nvinfo : EIATTR_MIN_STACK_SIZE
	.align		4
.L_5:
        /*0024*/ 	.byte	0x04, 0x12
        /*0026*/ 	.short	(.L_7 - .L_6)
	.align		4
.L_6:
        /*0028*/ 	.word	index@(triton_poi_fused_add_convolution_13)
        /*002c*/ 	.word	0x00000000
.L_7:


//--------------------- .nv.info.triton_poi_fused_add_convolution_13 --------------------------
	.section	.nv.info.triton_poi_fused_add_convolution_13,"",@"SHT_CUDA_INFO"
	.sectionflags	@""
	.align	4


	//----- nvinfo : EIATTR_CUDA_API_VERSION
	.align		4
        /*0000*/ 	.byte	0x04, 0x37
        /*0002*/ 	.short	(.L_9 - .L_8)
.L_8:
        /*0004*/ 	.word	0x0000007c


	//----- nvinfo : EIATTR_KPARAM_INFO
	.align		4
.L_9:
        /*0008*/ 	.byte	0x04, 0x17
        /*000a*/ 	.short	(.L_11 - .L_10)
.L_10:
        /*000c*/ 	.word	0x00000000
        /*0010*/ 	.short	0x0003
        /*0012*/ 	.short	0x0018
        /*0014*/ 	.byte	0x00, 0xf0, 0x11, 0x00


	//----- nvinfo : EIATTR_KPARAM_INFO
	.align		4
.L_11:
        /*0018*/ 	.byte	0x04, 0x17
        /*001a*/ 	.short	(.L_13 - .L_12)
.L_12:
        /*001c*/ 	.word	0x00000000
        /*0020*/ 	.short	0x0002
        /*0022*/ 	.short	0x0010
        /*0024*/ 	.byte	0x00, 0xf4, 0x21, 0x00


	//----- nvinfo : EIATTR_KPARAM_INFO
	.align		4
.L_13:
        /*0028*/ 	.byte	0x04, 0x17
        /*002a*/ 	.short	(.L_15 - .L_14)
.L_14:
        /*002c*/ 	.word	0x00000000
        /*0030*/ 	.short	0x0001
        /*0032*/ 	.short	0x0008
        /*0034*/ 	.byte	0x00, 0xf4, 0x21, 0x00


	//----- nvinfo : EIATTR_KPARAM_INFO
	.align		4
.L_15:
        /*0038*/ 	.byte	0x04, 0x17
        /*003a*/ 	.short	(.L_17 - .L_16)
.L_16:
        /*003c*/ 	.word	0x00000000
        /*0040*/ 	.short	0x0000
        /*0042*/ 	.short	0x0000
        /*0044*/ 	.byte	0x00, 0xf4, 0x21, 0x00


	//----- nvinfo : EIATTR_SPARSE_MMA_MASK
	.align		4
.L_17:
        /*0048*/ 	.byte	0x03, 0x50
        /*004a*/ 	.short	0x0000


	//----- nvinfo : EIATTR_MAXREG_COUNT
	.align		4
        /*004c*/ 	.byte	0x03, 0x1b
        /*004e*/ 	.short	0x00ff


	//----- nvinfo : EIATTR_EXIT_INSTR_OFFSETS
	.align		4
        /*0050*/ 	.byte	0x04, 0x1c
        /*0052*/ 	.short	(.L_19 - .L_18)


	//   ....[0]....
.L_18:
        /*0054*/ 	.word	0x000001c0


	//----- nvinfo : EIATTR_REQNTID
	.align		4
.L_19:
        /*0058*/ 	.byte	0x04, 0x10
        /*005a*/ 	.short	(.L_21 - .L_20)
.L_20:
        /*005c*/ 	.word	0x00000100
        /*0060*/ 	.word	0x00000001
        /*0064*/ 	.word	0x00000001


	//----- nvinfo : EIATTR_CBANK_PARAM_SIZE
	.align		4
.L_21:
        /*0068*/ 	.byte	0x03, 0x19
        /*006a*/ 	.short	0x001c


	//----- nvinfo : EIATTR_PARAM_CBANK
	.align		4
        /*006c*/ 	.byte	0x04, 0x0a
        /*006e*/ 	.short	(.L_23 - .L_22)
	.align		4
.L_22:
        /*0070*/ 	.word	index@(.nv.constant0.triton_poi_fused_add_convolution_13)
        /*0074*/ 	.short	0x0210
        /*0076*/ 	.short	0x001c


	//----- nvinfo : EIATTR_SW_WAR
	.align		4
.L_23:
        /*0078*/ 	.byte	0x04, 0x36
        /*007a*/ 	.short	(.L_25 - .L_24)
.L_24:
        /*007c*/ 	.word	0x00000008
.L_25:


//--------------------- .nv.callgraph             --------------------------
	.section	.nv.callgraph,"",@"SHT_CUDA_CALLGRAPH"
	.align	4
	.sectionentsize	8
	.align		4
        /*0000*/ 	.word	0x00000000
	.align		4
        /*0004*/ 	.word	0xffffffff
	.align		4
        /*0008*/ 	.word	0x00000000
	.align		4
        /*000c*/ 	.word	0xfffffffe
	.align		4
        /*0010*/ 	.word	0x00000000
	.align		4
        /*0014*/ 	.word	0xfffffffd
	.align		4
        /*0018*/ 	.word	0x00000000
	.align		4
        /*001c*/ 	.word	0xfffffffc


//--------------------- .text.triton_poi_fused_add_convolution_13 --------------------------
	.section	.text.triton_poi_fused_add_convolution_13,"ax",@progbits
	.align	128
        .global         triton_poi_fused_add_convolution_13
        .type           triton_poi_fused_add_convolution_13,@function
        .size           triton_poi_fused_add_convolution_13,(.L_x_1 - triton_poi_fused_add_convolution_13)
        .other          triton_poi_fused_add_convolution_13,@"STO_CUDA_ENTRY STV_DEFAULT"
triton_poi_fused_add_convolution_13:
.text.triton_poi_fused_add_convolution_13:
[----:B------:R-:W-:Y:S01]  /*0000*/  LDC R1, c[0x0][0x28] ;  /* 0x00000a00ff017b82 */ /* 0x000fe20000000800 */
[----:B------:R-:W1:Y:S07]  /*0010*/  S2R R0, SR_TID.X ;  /* 0x0000000000007919 */ /* 0x000e6e0000002100 */
[----:B------:R-:W2:Y:S01]  /*0020*/  LDC.64 R4, c[0x0][0x218] ;  /* 0x00008600ff047b82 */ /* 0x000ea20000000a00 */
[----:B------:R-:W-:Y:S01]  /*0030*/  ULDC.64 UR4, c[0x0][0x208] ;  /* 0x0000820000047ab9 */ /* 0x000fe20000000a00 */
[----:B------:R-:W3:Y:S06]  /*0040*/  S2R R9, SR_CTAID.X ;  /* 0x0000000000097919 */ /* 0x000eec0000002500 */
[----:B------:R-:W4:Y:S08]  /*0050*/  LDC.64 R2, c[0x0][0x210] ;  /* 0x00008400ff027b82 */ /* 0x000f300000000a00 */
[----:B------:R-:W5:Y:S01]  /*0060*/  LDC.64 R6, c[0x0][0x220] ;  /* 0x00008800ff067b82 */ /* 0x000f620000000a00 */
[----:B-1----:R-:W-:-:S02]  /*0070*/  SHF.L.U32 R0, R0, 0x1, RZ ;  /* 0x0000000100007819 */ /* 0x002fc400000006ff */
[----:B---3--:R-:W-:Y:S02]  /*0080*/  SHF.R.S32.HI R8, RZ, 0x16, R9 ;  /* 0x00000016ff087819 */ /* 0x008fe40000011409 */
[----:B------:R-:W-:Y:S02]  /*0090*/  LOP3.LUT R0, R0, 0x1fe, RZ, 0xc0, !PT ;  /* 0x000001fe00007812 */ /* 0x000fe400078ec0ff */
[----:B------:R-:W-:Y:S02]  /*00a0*/  SGXT R8, R8, 0x1 ;  /* 0x000000010808781a */ /* 0x000fe40000000200 */
[----:B------:R-:W-:-:S04]  /*00b0*/  LEA R9, R9, R0, 0x9 ;  /* 0x0000000009097211 */ /* 0x000fc800078e48ff */
[----:B------:R-:W-:Y:S01]  /*00c0*/  LEA.HI R8, R8, R9, RZ, 0xf ;  /* 0x0000000908087211 */ /* 0x000fe200078f78ff */
[----:B----4-:R-:W-:-:S03]  /*00d0*/  IMAD.WIDE R2, R9, 0x4, R2 ;  /* 0x0000000409027825 */ /* 0x010fc600078e0202 */
[----:B------:R-:W-:Y:S01]  /*00e0*/  SHF.R.S32.HI R8, RZ, 0xf, R8 ;  /* 0x0000000fff087819 */ /* 0x000fe20000011408 */
[----:B-----5:R-:W-:-:S03]  /*00f0*/  IMAD.WIDE R6, R9, 0x4, R6 ;  /* 0x0000000409067825 */ /* 0x020fc600078e0206 */
[----:B------:R-:W-:-:S03]  /*0100*/  LEA.HI R0, R8, R8, RZ, 0x6 ;  /* 0x0000000808007211 */ /* 0x000fc600078f30ff */
[----:B------:R-:W3:Y:S01]  /*0110*/  LDG.E.64 R6, desc[UR4][R6.64] ;  /* 0x0000000406067981 */ /* 0x000ee2000c1e1b00 */
[----:B------:R-:W-:-:S04]  /*0120*/  LOP3.LUT R11, R0, 0xffffffc0, RZ, 0xc0, !PT ;  /* 0xffffffc0000b7812 */ /* 0x000fc800078ec0ff */
[----:B------:R-:W-:Y:S02]  /*0130*/  IADD3 R11, R8, -R11, RZ ;  /* 0x8000000b080b7210 */ /* 0x000fe40007ffe0ff */
[----:B------:R-:W4:Y:S03]  /*0140*/  LDG.E.64 R8, desc[UR4][R2.64] ;  /* 0x0000000402087981 */ /* 0x000f26000c1e1b00 */
[----:B--2---:R-:W-:-:S06]  /*0150*/  IMAD.WIDE R4, R11, 0x4, R4 ;  /* 0x000000040b047825 */ /* 0x004fcc00078e0204 */
[----:B------:R-:W4:Y:S02]  /*0160*/  LDG.E.EL R4, desc[UR4][R4.64] ;  /* 0x0000000404047981 */ /* 0x000f24000c2e1900 */
[--C-:B----4-:R-:W-:Y:S01]  /*0170*/  FADD R11, R8, R4.reuse ;  /* 0x00000004080b7221 */ /* 0x110fe20000000000 */
[----:B------:R-:W-:-:S03]  /*0180*/  FADD R0, R9, R4 ;  /* 0x0000000409007221 */ /* 0x000fc60000000000 */
[----:B---3--:R-:W-:Y:S01]  /*0190*/  FADD R8, R6, R11 ;  /* 0x0000000b06087221 */ /* 0x008fe20000000000 */
[----:B------:R-:W-:-:S05]  /*01a0*/  FADD R9, R7, R0 ;  /* 0x0000000007097221 */ /* 0x000fca0000000000 */
[----:B------:R-:W-:Y:S01]  /*01b0*/  STG.E.64 desc[UR4][R2.64], R8 ;  /* 0x0000000802007986 */ /* 0x000fe2000c101b04 */
[----:B------:R-:W-:Y:S05]  /*01c0*/  EXIT ;  /* 0x000000000000794d */ /* 0x000fea0003800000 */
.L_x_0:
[----:B------:R-:W-:-:S00]  /*01d0*/  BRA `(.L_x_0) ;  /* 0xfffffffc00fc7947 */ /* 0x000fc0000383ffff */
[----:B------:R-:W-:-:S00]  /*01e0*/  NOP ;  /* 0x0000000000007918 */ /* 0x000fc00000000000 */
        /* <DEDUP_REMOVED lines=9> */
.L_x_1:


//--------------------- .nv.constant0.triton_poi_fused_add_convolution_13 --------------------------
	.section	.nv.constant0.triton_poi_fused_add_convolution_13,"a",@progbits
	.sectionflags	@""
	.align	4
.nv.constant0.triton_poi_fused_add_convolution_13:
	.zero		556
